//
// Generated by NVIDIA NVVM Compiler
//
// Compiler Build ID: CL-36424714
// Cuda compilation tools, release 13.0, V13.0.88
// Based on NVVM 20.0.0
//

.version 9.0
.target sm_100
.address_size 64

	// .globl	render

.visible .entry render(
	.param .u64 .ptr .align 1 render_param_0,
	.param .align 4 .b8 render_param_1[52]
)
{
	.reg .pred 	%p<2>;
	.reg .b32 	%r<11>;
	.reg .b32 	%f<11>;
	.reg .b64 	%rd<5>;

	ld.param.u64 	%rd1, [render_param_0];
	ld.param.u32 	%r1, [render_param_1+4];
	ld.param.u32 	%r2, [render_param_1+8];
	mov.u32 	%r4, %ctaid.x;
	shl.b32 	%r5, %r4, 10;
	mov.u32 	%r6, %tid.x;
	or.b32  	%r3, %r5, %r6;
	mul.lo.s32 	%r7, %r1, %r2;
	setp.ge.u32 	%p1, %r3, %r7;
	@%p1 bra 	$L__BB0_2;
	cvta.to.global.u64 	%rd2, %rd1;
	div.u32 	%r8, %r3, %r1;
	mul.lo.s32 	%r9, %r8, %r1;
	sub.s32 	%r10, %r3, %r9;
	cvt.rn.f32.s32 	%f1, %r10;
	cvt.rn.f32.u32 	%f2, %r1;
	div.rn.f32 	%f3, %f1, %f2;
	cvt.rn.f32.s32 	%f4, %r8;
	cvt.rn.f32.u32 	%f5, %r2;
	div.rn.f32 	%f6, %f4, %f5;
	mul.wide.u32 	%rd3, %r3, 16;
	add.s64 	%rd4, %rd2, %rd3;
	mul.f32 	%f7, %f3, 0f437F0000;
	mul.f32 	%f8, %f6, 0f437F0000;
	mov.f32 	%f9, 0f437F0000;
	mov.f32 	%f10, 0f00000000;
	st.global.v4.f32 	[%rd4], {%f10, %f7, %f8, %f9};
$L__BB0_2:
	ret;

}


// ===== COMPILED SASS (sm_100) =====

	.target	sm_100

	.elftype	@"ET_EXEC"


//--------------------- .note.nv.tkinfo           --------------------------
	.section	.note.nv.tkinfo,"",@"SHT_NOTE"
	.sectionflags	@"SHF_NOTE_NV_TKINFO"
	.tkinfo
        /*0018*/ 	.word	0x00000002
        /*0030*/ 	.string	""
        /*0030*/ 	.string	"ptxas"
        /*0030*/ 	.string	"Cuda compilation tools, release 13.0, V13.0.88"
        /*0030*/ 	.string	"Build cuda_13.0.r13.0/compiler.36424714_0"
        /*0030*/ 	.string	"-arch sm_100 -m 64 "



//--------------------- .note.nv.cuinfo           --------------------------
	.section	.note.nv.cuinfo,"",@"SHT_NOTE"
	.sectionflags	@"SHF_NOTE_NV_CUINFO"
        /*0018*/ 	.short	0x0002
        /*001a*/ 	.short	0x0064
        /*001c*/ 	.short	0x0082
	.zero		2


//--------------------- .nv.info                  --------------------------
	.section	.nv.info,"",@"SHT_CUDA_INFO"
	.align	4


	//----- nvinfo : EIATTR_REGCOUNT
	.align		4
        /*0000*/ 	.byte	0x04, 0x2f
        /*0002*/ 	.short	(.L_1 - .L_0)
	.align		4
.L_0:
        /*0004*/ 	.word	index@(render)
        /*0008*/ 	.word	0x00000011


	//----- nvinfo : EIATTR_FRAME_SIZE
	.align		4
.L_1:
        /*000c*/ 	.byte	0x04, 0x11
        /*000e*/ 	.short	(.L_3 - .L_2)
	.align		4
.L_2:
        /*0010*/ 	.word	index@($__internal_0_$__cuda_sm3x_div_rn_noftz_f32_slowpath)
        /*0014*/ 	.word	0x00000000


	//----- nvinfo : EIATTR_FRAME_SIZE
	.align		4
.L_3:
        /*0018*/ 	.byte	0x04, 0x11
        /*001a*/ 	.short	(.L_5 - .L_4)
	.align		4
.L_4:
        /*001c*/ 	.word	index@(render)
        /*0020*/ 	.word	0x00000000


	//----- nvinfo : EIATTR_MIN_STACK_SIZE
	.align		4
.L_5:
        /*0024*/ 	.byte	0x04, 0x12
        /*0026*/ 	.short	(.L_7 - .L_6)
	.align		4
.L_6:
        /*0028*/ 	.word	index@(render)
        /*002c*/ 	.word	0x00000000
.L_7:


//--------------------- .nv.compat                --------------------------
	.section	.nv.compat,"",@"SHT_CUDA_COMPAT_INFO"
	.align	4
        /*0000*/ 	.byte	0x02, 0x09, 0x00, 0x00, 0x02, 0x02, 0x01, 0x00, 0x02, 0x05, 0x05, 0x00, 0x03, 0x07, 0x01, 0x01
        /*0010*/ 	.byte	0x02, 0x03, 0x00, 0x00, 0x02, 0x06, 0x01, 0x00, 0x04, 0x0b, 0x08, 0x00, 0x01, 0x00, 0x00, 0x00
        /*0020*/ 	.byte	0x00, 0x00, 0x00, 0x00


//--------------------- .nv.info.render           --------------------------
	.section	.nv.info.render,"",@"SHT_CUDA_INFO"
	.sectionflags	@""
	.align	4


	//----- nvinfo : EIATTR_CUDA_API_VERSION
	.align		4
        /*0000*/ 	.byte	0x04, 0x37
        /*0002*/ 	.short	(.L_9 - .L_8)
.L_8:
        /*0004*/ 	.word	0x00000082


	//----- nvinfo : EIATTR_KPARAM_INFO
	.align		4
.L_9:
        /*0008*/ 	.byte	0x04, 0x17
        /*000a*/ 	.short	(.L_11 - .L_10)
.L_10:
        /*000c*/ 	.word	0x00000000
        /*0010*/ 	.short	0x0001
        /*0012*/ 	.short	0x0008
        /*0014*/ 	.byte	0x00, 0xf0, 0xd1, 0x00


	//----- nvinfo : EIATTR_KPARAM_INFO
	.align		4
.L_11:
        /*0018*/ 	.byte	0x04, 0x17
        /*001a*/ 	.short	(.L_13 - .L_12)
.L_12:
        /*001c*/ 	.word	0x00000000
        /*0020*/ 	.short	0x0000
        /*0022*/ 	.short	0x0000
        /*0024*/ 	.byte	0x00, 0xf5, 0x21, 0x00


	//----- nvinfo : EIATTR_SPARSE_MMA_MASK
	.align		4
.L_13:
        /*0028*/ 	.byte	0x03, 0x50
        /*002a*/ 	.short	0x0000


	//----- nvinfo : EIATTR_MAXREG_COUNT
	.align		4
        /*002c*/ 	.byte	0x03, 0x1b
        /*002e*/ 	.short	0x00ff


	//----- nvinfo : EIATTR_MERCURY_ISA_VERSION
	.align		4
        /*0030*/ 	.byte	0x03, 0x5f
        /*0032*/ 	.short	0x0101


	//----- nvinfo : EIATTR_VRC_CTA_INIT_COUNT
	.align		4
        /*0034*/ 	.byte	0x02, 0x4a
	.zero		1
	.zero		1


	//----- nvinfo : EIATTR_EXIT_INSTR_OFFSETS
	.align		4
        /*0038*/ 	.byte	0x04, 0x1c
        /*003a*/ 	.short	(.L_15 - .L_14)


	//   ....[0]....
.L_14:
        /*003c*/ 	.word	0x00000090


	//   ....[1]....
        /*0040*/ 	.word	0x00000450


	//----- nvinfo : EIATTR_CRS_STACK_SIZE
	.align		4
.L_15:
        /*0044*/ 	.byte	0x04, 0x1e
        /*0046*/ 	.short	(.L_17 - .L_16)
.L_16:
        /*0048*/ 	.word	0x00000000


	//----- nvinfo : EIATTR_CBANK_PARAM_SIZE
	.align		4
.L_17:
        /*004c*/ 	.byte	0x03, 0x19
        /*004e*/ 	.short	0x003c


	//----- nvinfo : EIATTR_PARAM_CBANK
	.align		4
        /*0050*/ 	.byte	0x04, 0x0a
        /*0052*/ 	.short	(.L_19 - .L_18)
	.align		4
.L_18:
        /*0054*/ 	.word	index@(.nv.constant0.render)
        /*0058*/ 	.short	0x0380
        /*005a*/ 	.short	0x003c


	//----- nvinfo : EIATTR_SW_WAR
	.align		4
.L_19:
        /*005c*/ 	.byte	0x04, 0x36
        /*005e*/ 	.short	(.L_21 - .L_20)
.L_20:
        /*0060*/ 	.word	0x00000008
.L_21:


//--------------------- .nv.callgraph             --------------------------
	.section	.nv.callgraph,"",@"SHT_CUDA_CALLGRAPH"
	.align	4
	.sectionentsize	8
	.align		4
        /*0000*/ 	.word	0x00000000
	.align		4
        /*0004*/ 	.word	0xffffffff
	.align		4
        /*0008*/ 	.word	0x00000000
	.align		4
        /*000c*/ 	.word	0xfffffffe
	.align		4
        /*0010*/ 	.word	0x00000000
	.align		4
        /*0014*/ 	.word	0xfffffffd
	.align		4
        /*0018*/ 	.word	0x00000000
	.align		4
        /*001c*/ 	.word	0xfffffffc


//--------------------- .text.render              --------------------------
	.section	.text.render,"ax",@progbits
	.align	128
        .global         render
        .type           render,@function
        .size           render,(.L_x_16 - render)
        .other          render,@"STO_CUDA_ENTRY STV_DEFAULT"
render:
.text.render:
[----:B------:R-:W-:Y:S01]  /*0000*/  LDC R1, c[0x0][0x37c] ;  /* 0x0000df00ff017b82 */ /* 0x000fe20000000800 */
[----:B------:R-:W0:Y:S07]  /*0010*/  S2R R2, SR_TID.X ;  /* 0x0000000000027919 */ /* 0x000e2e0000002100 */
[----:B------:R-:W1:Y:S01]  /*0020*/  S2UR UR4, SR_CTAID.X ;  /* 0x00000000000479c3 */ /* 0x000e620000002500 */
[----:B------:R-:W2:Y:S01]  /*0030*/  LDCU UR6, c[0x0][0x38c] ;  /* 0x00007180ff0677ac */ /* 0x000ea20008000800 */
[----:B------:R-:W2:Y:S02]  /*0040*/  LDCU UR5, c[0x0][0x390] ;  /* 0x00007200ff0577ac */ /* 0x000ea40008000800 */
[----:B--2---:R-:W-:-:S02]  /*0050*/  UIMAD UR5, UR6, UR5, URZ ;  /* 0x00000005060572a4 */ /* 0x004fc4000f8e02ff */
[----:B-1----:R-:W-:-:S06]  /*0060*/  USHF.L.U32 UR4, UR4, 0xa, URZ ;  /* 0x0000000a04047899 */ /* 0x002fcc00080006ff */
[----:B0-----:R-:W-:-:S04]  /*0070*/  LOP3.LUT R2, R2, UR4, RZ, 0xfc, !PT ;  /* 0x0000000402027c12 */ /* 0x001fc8000f8efcff */
[----:B------:R-:W-:-:S13]  /*0080*/  ISETP.GE.U32.AND P0, PT, R2, UR5, PT ;  /* 0x0000000502007c0c */ /* 0x000fda000bf06070 */
[----:B------:R-:W-:Y:S05]  /*0090*/  @P0 EXIT ;  /* 0x000000000000094d */ /* 0x000fea0003800000 */
[----:B------:R-:W0:Y:S01]  /*00a0*/  I2F.U32.RP R0, UR6 ;  /* 0x0000000600007d06 */ /* 0x000e220008209000 */
[----:B------:R-:W-:Y:S01]  /*00b0*/  IMAD.MOV.U32 R4, RZ, RZ, RZ ;  /* 0x000000ffff047224 */ /* 0x000fe200078e00ff */
[----:B------:R-:W-:Y:S01]  /*00c0*/  ISETP.NE.U32.AND P2, PT, RZ, UR6, PT ;  /* 0x00000006ff007c0c */ /* 0x000fe2000bf45070 */
[----:B------:R-:W-:Y:S05]  /*00d0*/  BSSY.RECONVERGENT B0, `(.L_x_0) ;  /* 0x000001f000007945 */ /* 0x000fea0003800200 */
[----:B0-----:R-:W0:Y:S02]  /*00e0*/  MUFU.RCP R0, R0 ;  /* 0x0000000000007308 */ /* 0x001e240000001000 */
[----:B0-----:R-:W-:-:S06]  /*00f0*/  VIADD R5, R0, 0xffffffe ;  /* 0x0ffffffe00057836 */ /* 0x001fcc0000000000 */
[----:B------:R-:W0:Y:S02]  /*0100*/  F2I.FTZ.U32.TRUNC.NTZ R5, R5 ;  /* 0x0000000500057305 */ /* 0x000e24000021f000 */
[----:B0-----:R-:W-:-:S04]  /*0110*/  IMAD.MOV R3, RZ, RZ, -R5 ;  /* 0x000000ffff037224 */ /* 0x001fc800078e0a05 */
[----:B------:R-:W-:-:S04]  /*0120*/  IMAD R3, R3, UR6, RZ ;  /* 0x0000000603037c24 */ /* 0x000fc8000f8e02ff */
[----:B------:R-:W-:-:S06]  /*0130*/  IMAD.HI.U32 R3, R5, R3, R4 ;  /* 0x0000000305037227 */ /* 0x000fcc00078e0004 */
[----:B------:R-:W-:-:S04]  /*0140*/  IMAD.HI.U32 R4, R3, R2, RZ ;  /* 0x0000000203047227 */ /* 0x000fc800078e00ff */
[----:B------:R-:W-:-:S04]  /*0150*/  IMAD.MOV R3, RZ, RZ, -R4 ;  /* 0x000000ffff037224 */ /* 0x000fc800078e0a04 */
[----:B------:R-:W-:-:S05]  /*0160*/  IMAD R3, R3, UR6, R2 ;  /* 0x0000000603037c24 */ /* 0x000fca000f8e0202 */
[----:B------:R-:W-:-:S13]  /*0170*/  ISETP.GE.U32.AND P0, PT, R3, UR6, PT ;  /* 0x0000000603007c0c */ /* 0x000fda000bf06070 */
[----:B------:R-:W-:Y:S02]  /*0180*/  @P0 VIADD R3, R3, -UR6 ;  /* 0x8000000603030c36 */ /* 0x000fe40008000000 */
[----:B------:R-:W-:-:S03]  /*0190*/  @P0 VIADD R4, R4, 0x1 ;  /* 0x0000000104040836 */ /* 0x000fc60000000000 */
[----:B------:R-:W-:Y:S02]  /*01a0*/  ISETP.GE.U32.AND P1, PT, R3, UR6, PT ;  /* 0x0000000603007c0c */ /* 0x000fe4000bf26070 */
[----:B------:R-:W-:-:S04]  /*01b0*/  I2FP.F32.U32 R3, UR6 ;  /* 0x0000000600037c45 */ /* 0x000fc80008201000 */
[----:B------:R-:W0:Y:S07]  /*01c0*/  MUFU.RCP R6, R3 ;  /* 0x0000000300067308 */ /* 0x000e2e0000001000 */
[----:B------:R-:W-:Y:S01]  /*01d0*/  @P1 VIADD R4, R4, 0x1 ;  /* 0x0000000104041836 */ /* 0x000fe20000000000 */
[----:B------:R-:W-:-:S05]  /*01e0*/  @!P2 LOP3.LUT R4, RZ, UR6, RZ, 0x33, !PT ;  /* 0x00000006ff04ac12 */ /* 0x000fca000f8e33ff */
[----:B------:R-:W-:-:S04]  /*01f0*/  IMAD.MOV R5, RZ, RZ, -R4 ;  /* 0x000000ffff057224 */ /* 0x000fc800078e0a04 */
[----:B------:R-:W-:Y:S02]  /*0200*/  IMAD R0, R5, UR6, R2 ;  /* 0x0000000605007c24 */ /* 0x000fe4000f8e0202 */
[----:B0-----:R-:W-:-:S03]  /*0210*/  FFMA R5, -R3, R6, 1 ;  /* 0x3f80000003057423 */ /* 0x001fc60000000106 */
[----:B------:R-:W-:Y:S01]  /*0220*/  I2FP.F32.S32 R0, R0 ;  /* 0x0000000000007245 */ /* 0x000fe20000201400 */
[----:B------:R-:W-:-:S03]  /*0230*/  FFMA R5, R6, R5, R6 ;  /* 0x0000000506057223 */ /* 0x000fc60000000006 */
[----:B------:R-:W0:Y:S01]  /*0240*/  FCHK P0, R0, R3 ;  /* 0x0000000300007302 */ /* 0x000e220000000000 */
[----:B------:R-:W-:-:S04]  /*0250*/  FFMA R6, R0, R5, RZ ;  /* 0x0000000500067223 */ /* 0x000fc800000000ff */
[----:B------:R-:W-:-:S04]  /*0260*/  FFMA R7, -R3, R6, R0 ;  /* 0x0000000603077223 */ /* 0x000fc80000000100 */
[----:B------:R-:W-:Y:S01]  /*0270*/  FFMA R5, R5, R7, R6 ;  /* 0x0000000705057223 */ /* 0x000fe20000000006 */
[----:B0-----:R-:W-:Y:S06]  /*0280*/  @!P0 BRA `(.L_x_1) ;  /* 0x00000000000c8947 */ /* 0x001fec0003800000 */
[----:B------:R-:W-:-:S07]  /*0290*/  MOV R6, 0x2b0 ;  /* 0x000002b000067802 */ /* 0x000fce0000000f00 */
[----:B------:R-:W-:Y:S05]  /*02a0*/  CALL.REL.NOINC `($__internal_0_$__cuda_sm3x_div_rn_noftz_f32_slowpath) ;  /* 0x00000000006c7944 */ /* 0x000fea0003c00000 */
[----:B------:R-:W-:-:S07]  /*02b0*/  IMAD.MOV.U32 R5, RZ, RZ, R0 ;  /* 0x000000ffff057224 */ /* 0x000fce00078e0000 */
.L_x_1:
[----:B------:R-:W-:Y:S05]  /*02c0*/  BSYNC.RECONVERGENT B0 ;  /* 0x0000000000007941 */ /* 0x000fea0003800200 */
.L_x_0:
[----:B------:R-:W0:Y:S01]  /*02d0*/  LDCU UR4, c[0x0][0x390] ;  /* 0x00007200ff0477ac */ /* 0x000e220008000800 */
[----:B------:R-:W-:Y:S01]  /*02e0*/  I2FP.F32.S32 R0, R4 ;  /* 0x0000000400007245 */ /* 0x000fe20000201400 */
[----:B------:R-:W-:Y:S01]  /*02f0*/  BSSY.RECONVERGENT B0, `(.L_x_2) ;  /* 0x000000e000007945 */ /* 0x000fe20003800200 */
[----:B0-----:R-:W-:Y:S01]  /*0300*/  I2FP.F32.U32 R3, UR4 ;  /* 0x0000000400037c45 */ /* 0x001fe20008201000 */
[----:B------:R-:W0:Y:S03]  /*0310*/  LDCU.64 UR4, c[0x0][0x358] ;  /* 0x00006b00ff0477ac */ /* 0x000e260008000a00 */
[----:B------:R-:W1:Y:S08]  /*0320*/  MUFU.RCP R6, R3 ;  /* 0x0000000300067308 */ /* 0x000e700000001000 */
[----:B------:R-:W2:Y:S01]  /*0330*/  FCHK P0, R0, R3 ;  /* 0x0000000300007302 */ /* 0x000ea20000000000 */
[----:B-1----:R-:W-:-:S04]  /*0340*/  FFMA R7, -R3, R6, 1 ;  /* 0x3f80000003077423 */ /* 0x002fc80000000106 */
[----:B------:R-:W-:-:S04]  /*0350*/  FFMA R7, R6, R7, R6 ;  /* 0x0000000706077223 */ /* 0x000fc80000000006 */
[----:B------:R-:W-:-:S04]  /*0360*/  FFMA R4, R0, R7, RZ ;  /* 0x0000000700047223 */ /* 0x000fc800000000ff */
[----:B------:R-:W-:-:S04]  /*0370*/  FFMA R6, -R3, R4, R0 ;  /* 0x0000000403067223 */ /* 0x000fc80000000100 */
[----:B------:R-:W-:Y:S01]  /*0380*/  FFMA R4, R7, R6, R4 ;  /* 0x0000000607047223 */ /* 0x000fe20000000004 */
[----:B0-2---:R-:W-:Y:S06]  /*0390*/  @!P0 BRA `(.L_x_3) ;  /* 0x00000000000c8947 */ /* 0x005fec0003800000 */
[----:B------:R-:W-:-:S07]  /*03a0*/  MOV R6, 0x3c0 ;  /* 0x000003c000067802 */ /* 0x000fce0000000f00 */
[----:B------:R-:W-:Y:S05]  /*03b0*/  CALL.REL.NOINC `($__internal_0_$__cuda_sm3x_div_rn_noftz_f32_slowpath) ;  /* 0x0000000000287944 */ /* 0x000fea0003c00000 */
[----:B------:R-:W-:-:S07]  /*03c0*/  IMAD.MOV.U32 R4, RZ, RZ, R0 ;  /* 0x000000ffff047224 */ /* 0x000fce00078e0000 */
.L_x_3:
[----:B------:R-:W-:Y:S05]  /*03d0*/  BSYNC.RECONVERGENT B0 ;  /* 0x0000000000007941 */ /* 0x000fea0003800200 */
.L_x_2:
[----:B------:R-:W0:Y:S01]  /*03e0*/  LDC.64 R6, c[0x0][0x380] ;  /* 0x0000e000ff067b82 */ /* 0x000e220000000a00 */
[----:B------:R-:W-:Y:S01]  /*03f0*/  FMUL R9, R5, 255 ;  /* 0x437f000005097820 */ /* 0x000fe20000400000 */
[----:B------:R-:W-:Y:S01]  /*0400*/  FMUL R10, R4, 255 ;  /* 0x437f0000040a7820 */ /* 0x000fe20000400000 */
[----:B------:R-:W-:Y:S02]  /*0410*/  IMAD.MOV.U32 R11, RZ, RZ, 0x437f0000 ;  /* 0x437f0000ff0b7424 */ /* 0x000fe400078e00ff */
[----:B------:R-:W-:Y:S02]  /*0420*/  IMAD.MOV.U32 R8, RZ, RZ, RZ ;  /* 0x000000ffff087224 */ /* 0x000fe400078e00ff */
[----:B0-----:R-:W-:-:S05]  /*0430*/  IMAD.WIDE.U32 R2, R2, 0x10, R6 ;  /* 0x0000001002027825 */ /* 0x001fca00078e0006 */
[----:B------:R-:W-:Y:S01]  /*0440*/  STG.E.128 desc[UR4][R2.64], R8 ;  /* 0x0000000802007986 */ /* 0x000fe2000c101d04 */
[----:B------:R-:W-:Y:S05]  /*0450*/  EXIT ;  /* 0x000000000000794d */ /* 0x000fea0003800000 */
        .weak           $__internal_0_$__cuda_sm3x_div_rn_noftz_f32_slowpath
        .type           $__internal_0_$__cuda_sm3x_div_rn_noftz_f32_slowpath,@function
        .size           $__internal_0_$__cuda_sm3x_div_rn_noftz_f32_slowpath,(.L_x_16 - $__internal_0_$__cuda_sm3x_div_rn_noftz_f32_slowpath)
$__internal_0_$__cuda_sm3x_div_rn_noftz_f32_slowpath:
[----:B------:R-:W-:Y:S01]  /*0460*/  SHF.R.U32.HI R8, RZ, 0x17, R3 ;  /* 0x00000017ff087819 */ /* 0x000fe20000011603 */
[----:B------:R-:W-:Y:S01]  /*0470*/  BSSY.RECONVERGENT B1, `(.L_x_4) ;  /* 0x0000062000017945 */ /* 0x000fe20003800200 */
[----:B------:R-:W-:Y:S02]  /*0480*/  SHF.R.U32.HI R7, RZ, 0x17, R0 ;  /* 0x00000017ff077819 */ /* 0x000fe40000011600 */
[----:B------:R-:W-:Y:S02]  /*0490*/  LOP3.LUT R12, R8, 0xff, RZ, 0xc0, !PT ;  /* 0x000000ff080c7812 */ /* 0x000fe400078ec0ff */
[----:B------:R-:W-:-:S03]  /*04a0*/  LOP3.LUT R10, R7, 0xff, RZ, 0xc0, !PT ;  /* 0x000000ff070a7812 */ /* 0x000fc600078ec0ff */
[----:B------:R-:W-:Y:S02]  /*04b0*/  VIADD R9, R12, 0xffffffff ;  /* 0xffffffff0c097836 */ /* 0x000fe40000000000 */
[----:B------:R-:W-:-:S03]  /*04c0*/  VIADD R8, R10, 0xffffffff ;  /* 0xffffffff0a087836 */ /* 0x000fc60000000000 */
[----:B------:R-:W-:-:S04]  /*04d0*/  ISETP.GT.U32.AND P0, PT, R9, 0xfd, PT ;  /* 0x000000fd0900780c */ /* 0x000fc80003f04070 */
[----:B------:R-:W-:-:S13]  /*04e0*/  ISETP.GT.U32.OR P0, PT, R8, 0xfd, P0 ;  /* 0x000000fd0800780c */ /* 0x000fda0000704470 */
[----:B------:R-:W-:Y:S01]  /*04f0*/  @!P0 MOV R7, RZ ;  /* 0x000000ff00078202 */ /* 0x000fe20000000f00 */
[----:B------:R-:W-:Y:S06]  /*0500*/  @!P0 BRA `(.L_x_5) ;  /* 0x00000000005c8947 */ /* 0x000fec0003800000 */
[----:B------:R-:W-:Y:S02]  /*0510*/  FSETP.GTU.FTZ.AND P0, PT, |R0|, +INF , PT ;  /* 0x7f8000000000780b */ /* 0x000fe40003f1c200 */
[----:B------:R-:W-:-:S04]  /*0520*/  FSETP.GTU.FTZ.AND P1, PT, |R3|, +INF , PT ;  /* 0x7f8000000300780b */ /* 0x000fc80003f3c200 */
[----:B------:R-:W-:-:S13]  /*0530*/  PLOP3.LUT P0, PT, P0, P1, PT, 0xf8, 0x8f ;  /* 0x00000000008f781c */ /* 0x000fda0000703f70 */
[----:B------:R-:W-:Y:S05]  /*0540*/  @P0 BRA `(.L_x_6) ;  /* 0x00000004004c0947 */ /* 0x000fea0003800000 */
[----:B------:R-:W-:-:S13]  /*0550*/  LOP3.LUT P0, RZ, R3, 0x7fffffff, R0, 0xc8, !PT ;  /* 0x7fffffff03ff7812 */ /* 0x000fda000780c800 */
[----:B------:R-:W-:Y:S05]  /*0560*/  @!P0 BRA `(.L_x_7) ;  /* 0x00000004003c8947 */ /* 0x000fea0003800000 */
[C---:B------:R-:W-:Y:S02]  /*0570*/  FSETP.NEU.FTZ.AND P2, PT, |R0|.reuse, +INF , PT ;  /* 0x7f8000000000780b */ /* 0x040fe40003f5d200 */
[----:B------:R-:W-:Y:S02]  /*0580*/  FSETP.NEU.FTZ.AND P1, PT, |R3|, +INF , PT ;  /* 0x7f8000000300780b */ /* 0x000fe40003f3d200 */
[----:B------:R-:W-:-:S11]  /*0590*/  FSETP.NEU.FTZ.AND P0, PT, |R0|, +INF , PT ;  /* 0x7f8000000000780b */ /* 0x000fd60003f1d200 */
[----:B------:R-:W-:Y:S05]  /*05a0*/  @!P1 BRA !P2, `(.L_x_7) ;  /* 0x00000004002c9947 */ /* 0x000fea0005000000 */
[----:B------:R-:W-:-:S04]  /*05b0*/  LOP3.LUT P2, RZ, R0, 0x7fffffff, RZ, 0xc0, !PT ;  /* 0x7fffffff00ff7812 */ /* 0x000fc8000784c0ff */
[----:B------:R-:W-:-:S13]  /*05c0*/  PLOP3.LUT P1, PT, P1, P2, PT, 0x2f, 0xf2 ;  /* 0x0000000000f2781c */ /* 0x000fda0000f24577 */
[----:B------:R-:W-:Y:S05]  /*05d0*/  @P1 BRA `(.L_x_8) ;  /* 0x0000000400181947 */ /* 0x000fea0003800000 */
[----:B------:R-:W-:-:S04]  /*05e0*/  LOP3.LUT P1, RZ, R3, 0x7fffffff, RZ, 0xc0, !PT ;  /* 0x7fffffff03ff7812 */ /* 0x000fc8000782c0ff */
[----:B------:R-:W-:-:S13]  /*05f0*/  PLOP3.LUT P0, PT, P0, P1, PT, 0x2f, 0xf2 ;  /* 0x0000000000f2781c */ /* 0x000fda0000702577 */
[----:B------:R-:W-:Y:S05]  /*0600*/  @P0 BRA `(.L_x_9) ;  /* 0x0000000400000947 */ /* 0x000fea0003800000 */
[----:B------:R-:W-:Y:S02]  /*0610*/  ISETP.GE.AND P0, PT, R8, RZ, PT ;  /* 0x000000ff0800720c */ /* 0x000fe40003f06270 */
[----:B------:R-:W-:-:S11]  /*0620*/  ISETP.GE.AND P1, PT, R9, RZ, PT ;  /* 0x000000ff0900720c */ /* 0x000fd60003f26270 */
[----:B------:R-:W-:Y:S02]  /*0630*/  @P0 IMAD.MOV.U32 R7, RZ, RZ, RZ ;  /* 0x000000ffff070224 */ /* 0x000fe400078e00ff */
[----:B------:R-:W-:Y:S01]  /*0640*/  @!P0 FFMA R0, R0, 1.84467440737095516160e+19, RZ ;  /* 0x5f80000000008823 */ /* 0x000fe200000000ff */
[----:B------:R-:W-:Y:S02]  /*0650*/  @!P0 IMAD.MOV.U32 R7, RZ, RZ, -0x40 ;  /* 0xffffffc0ff078424 */ /* 0x000fe400078e00ff */
[----:B------:R-:W-:Y:S02]  /*0660*/  @!P1 FFMA R3, R3, 1.84467440737095516160e+19, RZ ;  /* 0x5f80000003039823 */ /* 0x000fe400000000ff */
[----:B------:R-:W-:-:S07]  /*0670*/  @!P1 VIADD R7, R7, 0x40 ;  /* 0x0000004007079836 */ /* 0x000fce0000000000 */
.L_x_5:
[----:B------:R-:W-:Y:S01]  /*0680*/  LEA R8, R12, 0xc0800000, 0x17 ;  /* 0xc08000000c087811 */ /* 0x000fe200078eb8ff */
[----:B------:R-:W-:Y:S04]  /*0690*/  BSSY.RECONVERGENT B2, `(.L_x_10) ;  /* 0x0000036000027945 */ /* 0x000fe80003800200 */
[----:B------:R-:W-:Y:S02]  /*06a0*/  IMAD.IADD R8, R3, 0x1, -R8 ;  /* 0x0000000103087824 */ /* 0x000fe400078e0a08 */
[----:B------:R-:W-:Y:S02]  /*06b0*/  VIADD R3, R10, 0xffffff81 ;  /* 0xffffff810a037836 */ /* 0x000fe40000000000 */
[----:B------:R0:W1:Y:S01]  /*06c0*/  MUFU.RCP R9, R8 ;  /* 0x0000000800097308 */ /* 0x0000620000001000 */
[----:B------:R-:W-:Y:S01]  /*06d0*/  FADD.FTZ R11, -R8, -RZ ;  /* 0x800000ff080b7221 */ /* 0x000fe20000010100 */
[C---:B------:R-:W-:Y:S01]  /*06e0*/  IMAD R0, R3.reuse, -0x800000, R0 ;  /* 0xff80000003007824 */ /* 0x040fe200078e0200 */
[----:B0-----:R-:W-:-:S05]  /*06f0*/  IADD3 R8, PT, PT, R3, 0x7f, -R12 ;  /* 0x0000007f03087810 */ /* 0x001fca0007ffe80c */
[----:B------:R-:W-:Y:S02]  /*0700*/  IMAD.IADD R8, R8, 0x1, R7 ;  /* 0x0000000108087824 */ /* 0x000fe400078e0207 */
[----:B-1----:R-:W-:-:S04]  /*0710*/  FFMA R10, R9, R11, 1 ;  /* 0x3f800000090a7423 */ /* 0x002fc8000000000b */
[----:B------:R-:W-:-:S04]  /*0720*/  FFMA R14, R9, R10, R9 ;  /* 0x0000000a090e7223 */ /* 0x000fc80000000009 */
[----:B------:R-:W-:-:S04]  /*0730*/  FFMA R9, R0, R14, RZ ;  /* 0x0000000e00097223 */ /* 0x000fc800000000ff */
[----:B------:R-:W-:-:S04]  /*0740*/  FFMA R10, R11, R9, R0 ;  /* 0x000000090b0a7223 */ /* 0x000fc80000000000 */
[----:B------:R-:W-:-:S04]  /*0750*/  FFMA R9, R14, R10, R9 ;  /* 0x0000000a0e097223 */ /* 0x000fc80000000009 */
[----:B------:R-:W-:-:S04]  /*0760*/  FFMA R10, R11, R9, R0 ;  /* 0x000000090b0a7223 */ /* 0x000fc80000000000 */
[----:B------:R-:W-:-:S05]  /*0770*/  FFMA R0, R14, R10, R9 ;  /* 0x0000000a0e007223 */ /* 0x000fca0000000009 */
[----:B------:R-:W-:-:S04]  /*0780*/  SHF.R.U32.HI R3, RZ, 0x17, R0 ;  /* 0x00000017ff037819 */ /* 0x000fc80000011600 */
[----:B------:R-:W-:-:S05]  /*0790*/  LOP3.LUT R3, R3, 0xff, RZ, 0xc0, !PT ;  /* 0x000000ff03037812 */ /* 0x000fca00078ec0ff */
[----:B------:R-:W-:-:S05]  /*07a0*/  IMAD.IADD R11, R3, 0x1, R8 ;  /* 0x00000001030b7824 */ /* 0x000fca00078e0208 */
[----:B------:R-:W-:-:S04]  /*07b0*/  IADD3 R3, PT, PT, R11, -0x1, RZ ;  /* 0xffffffff0b037810 */ /* 0x000fc80007ffe0ff */
[----:B------:R-:W-:-:S13]  /*07c0*/  ISETP.GE.U32.AND P0, PT, R3, 0xfe, PT ;  /* 0x000000fe0300780c */ /* 0x000fda0003f06070 */
[----:B------:R-:W-:Y:S05]  /*07d0*/  @!P0 BRA `(.L_x_11) ;  /* 0x0000000000808947 */ /* 0x000fea0003800000 */
[----:B------:R-:W-:-:S13]  /*07e0*/  ISETP.GT.AND P0, PT, R11, 0xfe, PT ;  /* 0x000000fe0b00780c */ /* 0x000fda0003f04270 */
[----:B------:R-:W-:Y:S05]  /*07f0*/  @P0 BRA `(.L_x_12) ;  /* 0x00000000006c0947 */ /* 0x000fea0003800000 */
[----:B------:R-:W-:-:S13]  /*0800*/  ISETP.GE.AND P0, PT, R11, 0x1, PT ;  /* 0x000000010b00780c */ /* 0x000fda0003f06270 */
[----:B------:R-:W-:Y:S05]  /*0810*/  @P0 BRA `(.L_x_13) ;  /* 0x0000000000740947 */ /* 0x000fea0003800000 */
[----:B------:R-:W-:Y:S02]  /*0820*/  ISETP.GE.AND P0, PT, R11, -0x18, PT ;  /* 0xffffffe80b00780c */ /* 0x000fe40003f06270 */
[----:B------:R-:W-:-:S11]  /*0830*/  LOP3.LUT R0, R0, 0x80000000, RZ, 0xc0, !PT ;  /* 0x8000000000007812 */ /* 0x000fd600078ec0ff */
[----:B------:R-:W-:Y:S05]  /*0840*/  @!P0 BRA `(.L_x_13) ;  /* 0x0000000000688947 */ /* 0x000fea0003800000 */
[CCC-:B------:R-:W-:Y:S01]  /*0850*/  FFMA.RZ R3, R14.reuse, R10.reuse, R9.reuse ;  /* 0x0000000a0e037223 */ /* 0x1c0fe2000000c009 */
[CCC-:B------:R-:W-:Y:S01]  /*0860*/  FFMA.RM R8, R14.reuse, R10.reuse, R9.reuse ;  /* 0x0000000a0e087223 */ /* 0x1c0fe20000004009 */
[C---:B------:R-:W-:Y:S02]  /*0870*/  ISETP.NE.AND P2, PT, R11.reuse, RZ, PT ;  /* 0x000000ff0b00720c */ /* 0x040fe40003f45270 */
[----:B------:R-:W-:Y:S02]  /*0880*/  ISETP.NE.AND P1, PT, R11, RZ, PT ;  /* 0x000000ff0b00720c */ /* 0x000fe40003f25270 */
[----:B------:R-:W-:Y:S01]  /*0890*/  LOP3.LUT R7, R3, 0x7fffff, RZ, 0xc0, !PT ;  /* 0x007fffff03077812 */ /* 0x000fe200078ec0ff */
[----:B------:R-:W-:Y:S01]  /*08a0*/  FFMA.RP R3, R14, R10, R9 ;  /* 0x0000000a0e037223 */ /* 0x000fe20000008009 */
[----:B------:R-:W-:Y:S02]  /*08b0*/  VIADD R10, R11, 0x20 ;  /* 0x000000200b0a7836 */ /* 0x000fe40000000000 */
[----:B------:R-:W-:Y:S01]  /*08c0*/  LOP3.LUT R7, R7, 0x800000, RZ, 0xfc, !PT ;  /* 0x0080000007077812 */ /* 0x000fe200078efcff */
[----:B------:R-:W-:Y:S01]  /*08d0*/  IMAD.MOV R9, RZ, RZ, -R11 ;  /* 0x000000ffff097224 */ /* 0x000fe200078e0a0b */
[----:B------:R-:W-:-:S02]  /*08e0*/  FSETP.NEU.FTZ.AND P0, PT, R3, R8, PT ;  /* 0x000000080300720b */ /* 0x000fc40003f1d000 */
[----:B------:R-:W-:Y:S02]  /*08f0*/  SHF.L.U32 R10, R7, R10, RZ ;  /* 0x0000000a070a7219 */ /* 0x000fe400000006ff */
[----:B------:R-:W-:Y:S02]  /*0900*/  SEL R8, R9, RZ, P2 ;  /* 0x000000ff09087207 */ /* 0x000fe40001000000 */
[----:B------:R-:W-:Y:S02]  /*0910*/  ISETP.NE.AND P1, PT, R10, RZ, P1 ;  /* 0x000000ff0a00720c */ /* 0x000fe40000f25270 */
[----:B------:R-:W-:Y:S02]  /*0920*/  SHF.R.U32.HI R8, RZ, R8, R7 ;  /* 0x00000008ff087219 */ /* 0x000fe40000011607 */
[----:B------:R-:W-:Y:S02]  /*0930*/  PLOP3.LUT P0, PT, P0, P1, PT, 0xf8, 0x8f ;  /* 0x00000000008f781c */ /* 0x000fe40000703f70 */
[----:B------:R-:W-:-:S02]  /*0940*/  SHF.R.U32.HI R10, RZ, 0x1, R8 ;  /* 0x00000001ff0a7819 */ /* 0x000fc40000011608 */
[----:B------:R-:W-:-:S04]  /*0950*/  SEL R3, RZ, 0x1, !P0 ;  /* 0x00000001ff037807 */ /* 0x000fc80004000000 */
[----:B------:R-:W-:-:S04]  /*0960*/  LOP3.LUT R3, R3, 0x1, R10, 0xf8, !PT ;  /* 0x0000000103037812 */ /* 0x000fc800078ef80a */
[----:B------:R-:W-:-:S05]  /*0970*/  LOP3.LUT R3, R3, R8, RZ, 0xc0, !PT ;  /* 0x0000000803037212 */ /* 0x000fca00078ec0ff */
[----:B------:R-:W-:-:S05]  /*0980*/  IMAD.IADD R3, R10, 0x1, R3 ;  /* 0x000000010a037824 */ /* 0x000fca00078e0203 */
[----:B------:R-:W-:Y:S01]  /*0990*/  LOP3.LUT R0, R3, R0, RZ, 0xfc, !PT ;  /* 0x0000000003007212 */ /* 0x000fe200078efcff */
[----:B------:R-:W-:Y:S06]  /*09a0*/  BRA `(.L_x_13) ;  /* 0x0000000000107947 */ /* 0x000fec0003800000 */
.L_x_12:
[----:B------:R-:W-:-:S04]  /*09b0*/  LOP3.LUT R0, R0, 0x80000000, RZ, 0xc0, !PT ;  /* 0x8000000000007812 */ /* 0x000fc800078ec0ff */
[----:B------:R-:W-:Y:S01]  /*09c0*/  LOP3.LUT R0, R0, 0x7f800000, RZ, 0xfc, !PT ;  /* 0x7f80000000007812 */ /* 0x000fe200078efcff */
[----:B------:R-:W-:Y:S06]  /*09d0*/  BRA `(.L_x_13) ;  /* 0x0000000000047947 */ /* 0x000fec0003800000 */
.L_x_11:
[----:B------:R-:W-:-:S07]  /*09e0*/  IMAD R0, R8, 0x800000, R0 ;  /* 0x0080000008007824 */ /* 0x000fce00078e0200 */
.L_x_13:
[----:B------:R-:W-:Y:S05]  /*09f0*/  BSYNC.RECONVERGENT B2 ;  /* 0x0000000000027941 */ /* 0x000fea0003800200 */
.L_x_10:
[----:B------:R-:W-:Y:S05]  /*0a00*/  BRA `(.L_x_14) ;  /* 0x0000000000207947 */ /* 0x000fea0003800000 */
.L_x_9:
[----:B------:R-:W-:-:S04]  /*0a10*/  LOP3.LUT R0, R3, 0x80000000, R0, 0x48, !PT ;  /* 0x8000000003007812 */ /* 0x000fc800078e4800 */
[----:B------:R-:W-:Y:S01]  /*0a20*/  LOP3.LUT R0, R0, 0x7f800000, RZ, 0xfc, !PT ;  /* 0x7f80000000007812 */ /* 0x000fe200078efcff */
[----:B------:R-:W-:Y:S06]  /*0a30*/  BRA `(.L_x_14) ;  /* 0x0000000000147947 */ /* 0x000fec0003800000 */
.L_x_8:
[----:B------:R-:W-:Y:S01]  /*0a40*/  LOP3.LUT R0, R3, 0x80000000, R0, 0x48, !PT ;  /* 0x8000000003007812 */ /* 0x000fe200078e4800 */
[----:B------:R-:W-:Y:S06]  /*0a50*/  BRA `(.L_x_14) ;  /* 0x00000000000c7947 */ /* 0x000fec0003800000 */
.L_x_7:
[----:B------:R-:W0:Y:S01]  /*0a60*/  MUFU.RSQ R0, -QNAN ;  /* 0xffc0000000007908 */ /* 0x000e220000001400 */
[----:B------:R-:W-:Y:S05]  /*0a70*/  BRA `(.L_x_14) ;  /* 0x0000000000047947 */ /* 0x000fea0003800000 */
.L_x_6:
[----:B------:R-:W-:-:S07]  /*0a80*/  FADD.FTZ R0, R0, R3 ;  /* 0x0000000300007221 */ /* 0x000fce0000010000 */
.L_x_14:
[----:B------:R-:W-:Y:S05]  /*0a90*/  BSYNC.RECONVERGENT B1 ;  /* 0x0000000000017941 */ /* 0x000fea0003800200 */
.L_x_4:
[----:B------:R-:W-:-:S04]  /*0aa0*/  IMAD.MOV.U32 R7, RZ, RZ, 0x0 ;  /* 0x00000000ff077424 */ /* 0x000fc800078e00ff */
[----:B0-----:R-:W-:Y:S05]  /*0ab0*/  RET.REL.NODEC R6 `(render) ;  /* 0xfffffff406507950 */ /* 0x001fea0003c3ffff */
.L_x_15:
[----:B------:R-:W-:-:S00]  /*0ac0*/  BRA `(.L_x_15) ;  /* 0xfffffffc00fc7947 */ /* 0x000fc0000383ffff */
[----:B------:R-:W-:-:S00]  /*0ad0*/  NOP ;  /* 0x0000000000007918 */ /* 0x000fc00000000000 */
        /* <DEDUP_REMOVED lines=10> */
.L_x_16:


//--------------------- .nv.shared.reserved.0     --------------------------
	.section	.nv.shared.reserved.0,"aw",@nobits
	.weak		__nv_reservedSMEM_offset_0_alias
	.size		__nv_reservedSMEM_offset_0_alias, 0, 64
	.other		__nv_reservedSMEM_offset_0_alias,@"STO_CUDA_RESERVED_SHARED STV_DEFAULT"
__nv_reservedSMEM_offset_0_alias:
	.zero		0
	.zero		64


//--------------------- .nv.constant0.render      --------------------------
	.section	.nv.constant0.render,"a",@progbits
	.sectionflags	@""
	.align	4
.nv.constant0.render:
	.zero		956


//--------------------- SYMBOLS --------------------------

	.type		.nv.reservedSmem.offset0,@object
	.size		.nv.reservedSmem.offset0,0x4
